	.headerflags	@"EF_CUDA_TEXMODE_UNIFIED EF_CUDA_64BIT_ADDRESS EF_CUDA_ACCELERATORS EF_CUDA_SM90 EF_CUDA_VIRTUAL_SM(EF_CUDA_SM90)"
	.elftype	@"ET_EXEC"


//--------------------- .nv.info                  --------------------------
	.section	.nv.info,"",@"SHT_CUDA_INFO"
	.align	4


	//----- nvinfo : EIATTR_REGCOUNT
	.align		4
        /*0000*/ 	.byte	0x04, 0x2f
        /*0002*/ 	.short	(.L_1 - .L_0)
	.align		4
.L_0:
        /*0004*/ 	.word	index@(triton_poi_fused_convolution_2)
        /*0008*/ 	.word	0x0000000e


	//----- nvinfo : EIATTR_MIN_STACK_SIZE
	.align		4
.L_1:
        /*000c*/ 	.byte	0x04, 0x12
        /*000e*/ 	.short	(.L_3 - .L_2)
	.align		4
.L_2:
        /*0010*/ 	.word	index@(triton_poi_fused_convolution_2)
        /*0014*/ 	.word	0x00000000


	//----- nvinfo : EIATTR_FRAME_SIZE
	.align		4
.L_3:
        /*0018*/ 	.byte	0x04, 0x11
        /*001a*/ 	.short	(.L_5 - .L_4)
	.align		4
.L_4:
        /*001c*/ 	.word	index@(triton_poi_fused_convolution_2)
        /*0020*/ 	.word	0x00000000


	//----- nvinfo : EIATTR_MIN_STACK_SIZE
	.align		4
.L_5:
        /*0024*/ 	.byte	0x04, 0x12
        /*0026*/ 	.short	(.L_7 - .L_6)
	.align		4
.L_6:
        /*0028*/ 	.word	index@(triton_poi_fused_convolution_2)
        /*002c*/ 	.word	0x00000000
.L_7:


//--------------------- .nv.info.triton_poi_fused_convolution_2 --------------------------
	.section	.nv.info.triton_poi_fused_convolution_2,"",@"SHT_CUDA_INFO"
	.sectionflags	@""
	.align	4


	//----- nvinfo : EIATTR_CUDA_API_VERSION
	.align		4
        /*0000*/ 	.byte	0x04, 0x37
        /*0002*/ 	.short	(.L_9 - .L_8)
.L_8:
        /*0004*/ 	.word	0x0000007c


	//----- nvinfo : EIATTR_KPARAM_INFO
	.align		4
.L_9:
        /*0008*/ 	.byte	0x04, 0x17
        /*000a*/ 	.short	(.L_11 - .L_10)
.L_10:
        /*000c*/ 	.word	0x00000000
        /*0010*/ 	.short	0x0002
        /*0012*/ 	.short	0x0010
        /*0014*/ 	.byte	0x00, 0xf0, 0x11, 0x00


	//----- nvinfo : EIATTR_KPARAM_INFO
	.align		4
.L_11:
        /*0018*/ 	.byte	0x04, 0x17
        /*001a*/ 	.short	(.L_13 - .L_12)
.L_12:
        /*001c*/ 	.word	0x00000000
        /*0020*/ 	.short	0x0001
        /*0022*/ 	.short	0x0008
        /*0024*/ 	.byte	0x00, 0xf4, 0x21, 0x00


	//----- nvinfo : EIATTR_KPARAM_INFO
	.align		4
.L_13:
        /*0028*/ 	.byte	0x04, 0x17
        /*002a*/ 	.short	(.L_15 - .L_14)
.L_14:
        /*002c*/ 	.word	0x00000000
        /*0030*/ 	.short	0x0000
        /*0032*/ 	.short	0x0000
        /*0034*/ 	.byte	0x00, 0xf4, 0x21, 0x00


	//----- nvinfo : EIATTR_SPARSE_MMA_MASK
	.align		4
.L_15:
        /*0038*/ 	.byte	0x03, 0x50
        /*003a*/ 	.short	0x0000


	//----- nvinfo : EIATTR_MAXREG_COUNT
	.align		4
        /*003c*/ 	.byte	0x03, 0x1b
        /*003e*/ 	.short	0x00ff


	//----- nvinfo : EIATTR_EXIT_INSTR_OFFSETS
	.align		4
        /*0040*/ 	.byte	0x04, 0x1c
        /*0042*/ 	.short	(.L_17 - .L_16)


	//   ....[0]....
.L_16:
        /*0044*/ 	.word	0x00000220


	//   ....[1]....
        /*0048*/ 	.word	0x00000240


	//----- nvinfo : EIATTR_REQNTID
	.align		4
.L_17:
        /*004c*/ 	.byte	0x04, 0x10
        /*004e*/ 	.short	(.L_19 - .L_18)
.L_18:
        /*0050*/ 	.word	0x00000080
        /*0054*/ 	.word	0x00000001
        /*0058*/ 	.word	0x00000001


	//----- nvinfo : EIATTR_CBANK_PARAM_SIZE
	.align		4
.L_19:
        /*005c*/ 	.byte	0x03, 0x19
        /*005e*/ 	.short	0x0014


	//----- nvinfo : EIATTR_PARAM_CBANK
	.align		4
        /*0060*/ 	.byte	0x04, 0x0a
        /*0062*/ 	.short	(.L_21 - .L_20)
	.align		4
.L_20:
        /*0064*/ 	.word	index@(.nv.constant0.triton_poi_fused_convolution_2)
        /*0068*/ 	.short	0x0210
        /*006a*/ 	.short	0x0014


	//----- nvinfo : EIATTR_SW_WAR
	.align		4
.L_21:
        /*006c*/ 	.byte	0x04, 0x36
        /*006e*/ 	.short	(.L_23 - .L_22)
.L_22:
        /*0070*/ 	.word	0x00000008
.L_23:


//--------------------- .nv.callgraph             --------------------------
	.section	.nv.callgraph,"",@"SHT_CUDA_CALLGRAPH"
	.align	4
	.sectionentsize	8
	.align		4
        /*0000*/ 	.word	0x00000000
	.align		4
        /*0004*/ 	.word	0xffffffff
	.align		4
        /*0008*/ 	.word	0x00000000
	.align		4
        /*000c*/ 	.word	0xfffffffe
	.align		4
        /*0010*/ 	.word	0x00000000
	.align		4
        /*0014*/ 	.word	0xfffffffd
	.align		4
        /*0018*/ 	.word	0x00000000
	.align		4
        /*001c*/ 	.word	0xfffffffc


//--------------------- .text.triton_poi_fused_convolution_2 --------------------------
	.section	.text.triton_poi_fused_convolution_2,"ax",@progbits
	.align	128
        .global         triton_poi_fused_convolution_2
        .type           triton_poi_fused_convolution_2,@function
        .size           triton_poi_fused_convolution_2,(.L_x_1 - triton_poi_fused_convolution_2)
        .other          triton_poi_fused_convolution_2,@"STO_CUDA_ENTRY STV_DEFAULT"
triton_poi_fused_convolution_2:
.text.triton_poi_fused_convolution_2:
[----:B------:R-:W0:Y:S02]  /*0000*/  LDC R1, c[0x0][0x28] ;  /* 0x00000a00ff017b82 */ /* 0x000e240000000800 */
[----:B------:R-:W1:Y:S01]  /*0010*/  S2R R0, SR_TID.X ;  /* 0x0000000000007919 */ /* 0x000e620000002100 */
[----:B------:R-:W2:Y:S01]  /*0020*/  LDC.64 R4, c[0x0][0x218] ;  /* 0x00008600ff047b82 */ /* 0x000ea20000000a00 */
[----:B------:R-:W-:Y:S01]  /*0030*/  ULDC.64 UR4, c[0x0][0x208] ;  /* 0x0000820000047ab9 */ /* 0x000fe20000000a00 */
[----:B------:R-:W3:Y:S06]  /*0040*/  S2R R9, SR_CTAID.X ;  /* 0x0000000000097919 */ /* 0x000eec0000002500 */
[----:B------:R-:W4:Y:S01]  /*0050*/  LDC.64 R2, c[0x0][0x210] ;  /* 0x00008400ff027b82 */ /* 0x000f220000000a00 */
[----:B-1----:R-:W-:-:S05]  /*0060*/  IMAD.SHL.U32 R0, R0, 0x2, RZ ;  /* 0x0000000200007824 */ /* 0x002fca00078e00ff */
[----:B------:R-:W-:-:S05]  /*0070*/  LOP3.LUT R0, R0, 0xfe, RZ, 0xc0, !PT ;  /* 0x000000fe00007812 */ /* 0x000fca00078ec0ff */
[----:B---3--:R-:W-:-:S04]  /*0080*/  IMAD R9, R9, 0x100, R0 ;  /* 0x0000010009097824 */ /* 0x008fc800078e0200 */
[C---:B------:R-:W-:Y:S01]  /*0090*/  IMAD.HI R6, R9.reuse, 0x60f25deb, RZ ;  /* 0x60f25deb09067827 */ /* 0x040fe200078e02ff */
[----:B------:R-:W-:Y:S02]  /*00a0*/  IADD3 R0, R9, 0x1, RZ ;  /* 0x0000000109007810 */ /* 0x000fe40007ffe0ff */
[C---:B------:R-:W-:Y:S01]  /*00b0*/  ISETP.GE.AND P0, PT, R9.reuse, 0xa900, PT ;  /* 0x0000a9000900780c */ /* 0x040fe20003f06270 */
[----:B----4-:R-:W-:Y:S01]  /*00c0*/  IMAD.WIDE R2, R9, 0x4, R2 ;  /* 0x0000000409027825 */ /* 0x010fe200078e0202 */
[----:B------:R-:W-:Y:S02]  /*00d0*/  SHF.R.U32.HI R7, RZ, 0x1f, R6 ;  /* 0x0000001fff077819 */ /* 0x000fe40000011606 */
[----:B------:R-:W-:Y:S01]  /*00e0*/  CS2R R8, SRZ ;  /* 0x0000000000087805 */ /* 0x000fe2000001ff00 */
[----:B------:R-:W-:Y:S01]  /*00f0*/  IMAD.HI R0, R0, 0x60f25deb, RZ ;  /* 0x60f25deb00007827 */ /* 0x000fe200078e02ff */
[----:B------:R-:W-:-:S04]  /*0100*/  LEA.HI.SX32 R7, R6, R7, 0x1a ;  /* 0x0000000706077211 */ /* 0x000fc800078fd2ff */
[----:B------:R-:W-:-:S03]  /*0110*/  SHF.R.U32.HI R11, RZ, 0x1f, R0 ;  /* 0x0000001fff0b7819 */ /* 0x000fc60000011600 */
[----:B------:R-:W3:Y:S01]  /*0120*/  @!P0 LDG.E.64 R8, desc[UR4][R2.64] ;  /* 0x0000000402088981 */ /* 0x000ee2000c1e1b00 */
[----:B------:R-:W-:Y:S02]  /*0130*/  LEA.HI.SX32 R11, R0, R11, 0x1a ;  /* 0x0000000b000b7211 */ /* 0x000fe400078fd2ff */
[----:B------:R-:W-:Y:S02]  /*0140*/  LEA.HI R0, R7, R7, RZ, 0x6 ;  /* 0x0000000707007211 */ /* 0x000fe400078f30ff */
[----:B------:R-:W-:Y:S02]  /*0150*/  LEA.HI R6, R11, R11, RZ, 0x6 ;  /* 0x0000000b0b067211 */ /* 0x000fe400078f30ff */
[----:B------:R-:W-:Y:S02]  /*0160*/  LOP3.LUT R0, R0, 0xffffffc0, RZ, 0xc0, !PT ;  /* 0xffffffc000007812 */ /* 0x000fe400078ec0ff */
[----:B------:R-:W-:-:S03]  /*0170*/  LOP3.LUT R6, R6, 0xffffffc0, RZ, 0xc0, !PT ;  /* 0xffffffc006067812 */ /* 0x000fc600078ec0ff */
[----:B------:R-:W-:Y:S01]  /*0180*/  IMAD.IADD R7, R7, 0x1, -R0 ;  /* 0x0000000107077824 */ /* 0x000fe200078e0a00 */
[----:B------:R-:W-:Y:S01]  /*0190*/  IADD3 R11, R11, -R6, RZ ;  /* 0x800000060b0b7210 */ /* 0x000fe20007ffe0ff */
[----:B------:R-:W-:Y:S02]  /*01a0*/  HFMA2.MMA R0, -RZ, RZ, 0, 0 ;  /* 0x00000000ff007435 */ /* 0x000fe400000001ff */
[----:B--2---:R-:W-:-:S04]  /*01b0*/  IMAD.WIDE R6, R7, 0x4, R4 ;  /* 0x0000000407067825 */ /* 0x004fc800078e0204 */
[----:B------:R-:W-:-:S04]  /*01c0*/  IMAD.WIDE R4, R11, 0x4, R4 ;  /* 0x000000040b047825 */ /* 0x000fc800078e0204 */
[----:B------:R-:W-:Y:S01]  /*01d0*/  IMAD.MOV.U32 R11, RZ, RZ, RZ ;  /* 0x000000ffff0b7224 */ /* 0x000fe200078e00ff */
[----:B------:R-:W3:Y:S05]  /*01e0*/  @!P0 LDG.E.EL R0, desc[UR4][R4.64] ;  /* 0x0000000404008981 */ /* 0x000eea000c2e1900 */
[----:B------:R-:W2:Y:S01]  /*01f0*/  @!P0 LDG.E.EL R11, desc[UR4][R6.64] ;  /* 0x00000004060b8981 */ /* 0x000ea2000c2e1900 */
[----:B---3--:R-:W-:Y:S01]  /*0200*/  FADD R9, R0, R9 ;  /* 0x0000000900097221 */ /* 0x008fe20000000000 */
[----:B--2---:R-:W-:Y:S01]  /*0210*/  FADD R8, R11, R8 ;  /* 0x000000080b087221 */ /* 0x004fe20000000000 */
[----:B------:R-:W-:Y:S06]  /*0220*/  @P0 EXIT ;  /* 0x000000000000094d */ /* 0x000fec0003800000 */
[----:B------:R-:W-:Y:S01]  /*0230*/  STG.E.64 desc[UR4][R2.64], R8 ;  /* 0x0000000802007986 */ /* 0x000fe2000c101b04 */
[----:B------:R-:W-:Y:S05]  /*0240*/  EXIT ;  /* 0x000000000000794d */ /* 0x000fea0003800000 */
.L_x_0:
[----:B------:R-:W-:-:S00]  /*0250*/  BRA `(.L_x_0) ;  /* 0xfffffffc00fc7947 */ /* 0x000fc0000383ffff */
[----:B------:R-:W-:-:S00]  /*0260*/  NOP ;  /* 0x0000000000007918 */ /* 0x000fc00000000000 */
        /* <DEDUP_REMOVED lines=9> */
.L_x_1:


//--------------------- .nv.constant0.triton_poi_fused_convolution_2 --------------------------
	.section	.nv.constant0.triton_poi_fused_convolution_2,"a",@progbits
	.sectionflags	@""
	.align	4
.nv.constant0.triton_poi_fused_convolution_2:
	.zero		548
